//
// Generated by NVIDIA NVVM Compiler
//
// Compiler Build ID: CL-36424714
// Cuda compilation tools, release 13.0, V13.0.88
// Based on NVVM 20.0.0
//

.version 9.0
.target sm_100
.address_size 64

	// .globl	_Z12hgemm_normalPK6__halfS1_Pf

.visible .entry _Z12hgemm_normalPK6__halfS1_Pf(
	.param .u64 .ptr .align 1 _Z12hgemm_normalPK6__halfS1_Pf_param_0,
	.param .u64 .ptr .align 1 _Z12hgemm_normalPK6__halfS1_Pf_param_1,
	.param .u64 .ptr .align 1 _Z12hgemm_normalPK6__halfS1_Pf_param_2
)
{
	.reg .pred 	%p<5>;
	.reg .b16 	%rs<33>;
	.reg .b32 	%r<18>;
	.reg .b32 	%f<52>;
	.reg .b64 	%rd<18>;

	ld.param.u64 	%rd5, [_Z12hgemm_normalPK6__halfS1_Pf_param_0];
	ld.param.u64 	%rd6, [_Z12hgemm_normalPK6__halfS1_Pf_param_1];
	ld.param.u64 	%rd7, [_Z12hgemm_normalPK6__halfS1_Pf_param_2];
	mov.u32 	%r8, %ctaid.y;
	mov.u32 	%r9, %ntid.y;
	mov.u32 	%r10, %tid.y;
	mad.lo.s32 	%r1, %r8, %r9, %r10;
	mov.u32 	%r11, %ctaid.x;
	mov.u32 	%r12, %ntid.x;
	mov.u32 	%r13, %tid.x;
	mad.lo.s32 	%r2, %r11, %r12, %r13;
	setp.gt.u32 	%p1, %r1, 1023;
	setp.gt.s32 	%p2, %r2, 1023;
	or.pred  	%p3, %p1, %p2;
	@%p3 bra 	$L__BB0_4;
	shl.b32 	%r3, %r1, 10;
	mul.wide.u32 	%rd8, %r3, 2;
	cvta.to.global.u64 	%rd9, %rd5;
	add.s64 	%rd10, %rd8, %rd9;
	add.s64 	%rd17, %rd10, 16;
	cvta.to.global.u64 	%rd11, %rd6;
	add.s64 	%rd2, %rd11, 16384;
	mov.f32 	%f51, 0f00000000;
	mov.b32 	%r17, 0;
	mov.u32 	%r16, %r2;
$L__BB0_2:
	mul.wide.s32 	%rd12, %r16, 2;
	add.s64 	%rd13, %rd2, %rd12;
	ld.global.u16 	%rs1, [%rd17+-16];
	// begin inline asm
	{  cvt.f32.f16 %f4, %rs1;}

	// end inline asm
	ld.global.u16 	%rs2, [%rd13+-16384];
	// begin inline asm
	{  cvt.f32.f16 %f5, %rs2;}

	// end inline asm
	fma.rn.f32 	%f36, %f4, %f5, %f51;
	ld.global.u16 	%rs3, [%rd17+-14];
	// begin inline asm
	{  cvt.f32.f16 %f6, %rs3;}

	// end inline asm
	ld.global.u16 	%rs4, [%rd13+-14336];
	// begin inline asm
	{  cvt.f32.f16 %f7, %rs4;}

	// end inline asm
	fma.rn.f32 	%f37, %f6, %f7, %f36;
	ld.global.u16 	%rs5, [%rd17+-12];
	// begin inline asm
	{  cvt.f32.f16 %f8, %rs5;}

	// end inline asm
	ld.global.u16 	%rs6, [%rd13+-12288];
	// begin inline asm
	{  cvt.f32.f16 %f9, %rs6;}

	// end inline asm
	fma.rn.f32 	%f38, %f8, %f9, %f37;
	ld.global.u16 	%rs7, [%rd17+-10];
	// begin inline asm
	{  cvt.f32.f16 %f10, %rs7;}

	// end inline asm
	ld.global.u16 	%rs8, [%rd13+-10240];
	// begin inline asm
	{  cvt.f32.f16 %f11, %rs8;}

	// end inline asm
	fma.rn.f32 	%f39, %f10, %f11, %f38;
	ld.global.u16 	%rs9, [%rd17+-8];
	// begin inline asm
	{  cvt.f32.f16 %f12, %rs9;}

	// end inline asm
	ld.global.u16 	%rs10, [%rd13+-8192];
	// begin inline asm
	{  cvt.f32.f16 %f13, %rs10;}

	// end inline asm
	fma.rn.f32 	%f40, %f12, %f13, %f39;
	ld.global.u16 	%rs11, [%rd17+-6];
	// begin inline asm
	{  cvt.f32.f16 %f14, %rs11;}

	// end inline asm
	ld.global.u16 	%rs12, [%rd13+-6144];
	// begin inline asm
	{  cvt.f32.f16 %f15, %rs12;}

	// end inline asm
	fma.rn.f32 	%f41, %f14, %f15, %f40;
	ld.global.u16 	%rs13, [%rd17+-4];
	// begin inline asm
	{  cvt.f32.f16 %f16, %rs13;}

	// end inline asm
	ld.global.u16 	%rs14, [%rd13+-4096];
	// begin inline asm
	{  cvt.f32.f16 %f17, %rs14;}

	// end inline asm
	fma.rn.f32 	%f42, %f16, %f17, %f41;
	ld.global.u16 	%rs15, [%rd17+-2];
	// begin inline asm
	{  cvt.f32.f16 %f18, %rs15;}

	// end inline asm
	ld.global.u16 	%rs16, [%rd13+-2048];
	// begin inline asm
	{  cvt.f32.f16 %f19, %rs16;}

	// end inline asm
	fma.rn.f32 	%f43, %f18, %f19, %f42;
	ld.global.u16 	%rs17, [%rd17];
	// begin inline asm
	{  cvt.f32.f16 %f20, %rs17;}

	// end inline asm
	ld.global.u16 	%rs18, [%rd13];
	// begin inline asm
	{  cvt.f32.f16 %f21, %rs18;}

	// end inline asm
	fma.rn.f32 	%f44, %f20, %f21, %f43;
	ld.global.u16 	%rs19, [%rd17+2];
	// begin inline asm
	{  cvt.f32.f16 %f22, %rs19;}

	// end inline asm
	ld.global.u16 	%rs20, [%rd13+2048];
	// begin inline asm
	{  cvt.f32.f16 %f23, %rs20;}

	// end inline asm
	fma.rn.f32 	%f45, %f22, %f23, %f44;
	ld.global.u16 	%rs21, [%rd17+4];
	// begin inline asm
	{  cvt.f32.f16 %f24, %rs21;}

	// end inline asm
	ld.global.u16 	%rs22, [%rd13+4096];
	// begin inline asm
	{  cvt.f32.f16 %f25, %rs22;}

	// end inline asm
	fma.rn.f32 	%f46, %f24, %f25, %f45;
	ld.global.u16 	%rs23, [%rd17+6];
	// begin inline asm
	{  cvt.f32.f16 %f26, %rs23;}

	// end inline asm
	ld.global.u16 	%rs24, [%rd13+6144];
	// begin inline asm
	{  cvt.f32.f16 %f27, %rs24;}

	// end inline asm
	fma.rn.f32 	%f47, %f26, %f27, %f46;
	ld.global.u16 	%rs25, [%rd17+8];
	// begin inline asm
	{  cvt.f32.f16 %f28, %rs25;}

	// end inline asm
	ld.global.u16 	%rs26, [%rd13+8192];
	// begin inline asm
	{  cvt.f32.f16 %f29, %rs26;}

	// end inline asm
	fma.rn.f32 	%f48, %f28, %f29, %f47;
	ld.global.u16 	%rs27, [%rd17+10];
	// begin inline asm
	{  cvt.f32.f16 %f30, %rs27;}

	// end inline asm
	ld.global.u16 	%rs28, [%rd13+10240];
	// begin inline asm
	{  cvt.f32.f16 %f31, %rs28;}

	// end inline asm
	fma.rn.f32 	%f49, %f30, %f31, %f48;
	ld.global.u16 	%rs29, [%rd17+12];
	// begin inline asm
	{  cvt.f32.f16 %f32, %rs29;}

	// end inline asm
	ld.global.u16 	%rs30, [%rd13+12288];
	// begin inline asm
	{  cvt.f32.f16 %f33, %rs30;}

	// end inline asm
	fma.rn.f32 	%f50, %f32, %f33, %f49;
	ld.global.u16 	%rs31, [%rd17+14];
	// begin inline asm
	{  cvt.f32.f16 %f34, %rs31;}

	// end inline asm
	ld.global.u16 	%rs32, [%rd13+14336];
	// begin inline asm
	{  cvt.f32.f16 %f35, %rs32;}

	// end inline asm
	fma.rn.f32 	%f51, %f34, %f35, %f50;
	add.s32 	%r17, %r17, 16;
	add.s64 	%rd17, %rd17, 32;
	add.s32 	%r16, %r16, 16384;
	setp.ne.s32 	%p4, %r17, 1024;
	@%p4 bra 	$L__BB0_2;
	add.s32 	%r15, %r3, %r2;
	cvta.to.global.u64 	%rd14, %rd7;
	mul.wide.s32 	%rd15, %r15, 4;
	add.s64 	%rd16, %rd14, %rd15;
	st.global.f32 	[%rd16], %f51;
$L__BB0_4:
	ret;

}
	// .globl	_Z17hgemm_tensor_corePK6__halfS1_Pf
.visible .entry _Z17hgemm_tensor_corePK6__halfS1_Pf(
	.param .u64 .ptr .align 1 _Z17hgemm_tensor_corePK6__halfS1_Pf_param_0,
	.param .u64 .ptr .align 1 _Z17hgemm_tensor_corePK6__halfS1_Pf_param_1,
	.param .u64 .ptr .align 1 _Z17hgemm_tensor_corePK6__halfS1_Pf_param_2
)
{
	.reg .pred 	%p<2>;
	.reg .b32 	%r<277>;
	.reg .b32 	%f<146>;
	.reg .b64 	%rd<52>;

	ld.param.u64 	%rd8, [_Z17hgemm_tensor_corePK6__halfS1_Pf_param_0];
	ld.param.u64 	%rd9, [_Z17hgemm_tensor_corePK6__halfS1_Pf_param_1];
	cvta.to.global.u64 	%rd10, %rd9;
	cvta.to.global.u64 	%rd11, %rd8;
	mov.u32 	%r6, %ctaid.x;
	mov.u32 	%r7, %ntid.x;
	mov.u32 	%r8, %tid.x;
	mad.lo.s32 	%r9, %r6, %r7, %r8;
	mov.u32 	%r10, %ctaid.y;
	mov.u32 	%r11, %ntid.y;
	mov.u32 	%r12, %tid.y;
	mad.lo.s32 	%r13, %r10, %r11, %r12;
	shl.b32 	%r1, %r13, 4;
	shl.b32 	%r2, %r9, 9;
	mul.wide.u32 	%rd12, %r13, 32;
	add.s64 	%rd13, %rd12, %rd10;
	add.s64 	%rd51, %rd13, 262144;
	shr.u32 	%r14, %r9, 5;
	and.b32  	%r15, %r14, 131071;
	mul.wide.u32 	%rd14, %r15, 32768;
	add.s64 	%rd15, %rd14, %rd11;
	add.s64 	%rd50, %rd15, 256;
	mov.b32 	%r276, 0;
	mov.f32 	%f138, 0f00000000;
	mov.f32 	%f139, %f138;
	mov.f32 	%f140, %f138;
	mov.f32 	%f141, %f138;
	mov.f32 	%f142, %f138;
	mov.f32 	%f143, %f138;
	mov.f32 	%f144, %f138;
	mov.f32 	%f145, %f138;
$L__BB1_1:
	add.s64 	%rd16, %rd50, -256;
	mov.b32 	%r16, 1024;
	wmma.load.a.sync.aligned.row.m16n16k16.global.f16 	{%r17, %r18, %r19, %r20, %r21, %r22, %r23, %r24}, [%rd16], %r16;
	add.s64 	%rd17, %rd51, -262144;
	wmma.load.b.sync.aligned.row.m16n16k16.global.f16 	{%r25, %r26, %r27, %r28, %r29, %r30, %r31, %r32}, [%rd17], %r16;
	wmma.mma.sync.aligned.row.row.m16n16k16.f32.f32 {%f18, %f19, %f20, %f21, %f22, %f23, %f24, %f25}, {%r17, %r18, %r19, %r20, %r21, %r22, %r23, %r24}, {%r25, %r26, %r27, %r28, %r29, %r30, %r31, %r32}, {%f145, %f144, %f143, %f142, %f141, %f140, %f139, %f138};
	add.s64 	%rd18, %rd50, -224;
	wmma.load.a.sync.aligned.row.m16n16k16.global.f16 	{%r33, %r34, %r35, %r36, %r37, %r38, %r39, %r40}, [%rd18], %r16;
	add.s64 	%rd19, %rd51, -229376;
	wmma.load.b.sync.aligned.row.m16n16k16.global.f16 	{%r41, %r42, %r43, %r44, %r45, %r46, %r47, %r48}, [%rd19], %r16;
	wmma.mma.sync.aligned.row.row.m16n16k16.f32.f32 {%f26, %f27, %f28, %f29, %f30, %f31, %f32, %f33}, {%r33, %r34, %r35, %r36, %r37, %r38, %r39, %r40}, {%r41, %r42, %r43, %r44, %r45, %r46, %r47, %r48}, {%f18, %f19, %f20, %f21, %f22, %f23, %f24, %f25};
	add.s64 	%rd20, %rd50, -192;
	wmma.load.a.sync.aligned.row.m16n16k16.global.f16 	{%r49, %r50, %r51, %r52, %r53, %r54, %r55, %r56}, [%rd20], %r16;
	add.s64 	%rd21, %rd51, -196608;
	wmma.load.b.sync.aligned.row.m16n16k16.global.f16 	{%r57, %r58, %r59, %r60, %r61, %r62, %r63, %r64}, [%rd21], %r16;
	wmma.mma.sync.aligned.row.row.m16n16k16.f32.f32 {%f34, %f35, %f36, %f37, %f38, %f39, %f40, %f41}, {%r49, %r50, %r51, %r52, %r53, %r54, %r55, %r56}, {%r57, %r58, %r59, %r60, %r61, %r62, %r63, %r64}, {%f26, %f27, %f28, %f29, %f30, %f31, %f32, %f33};
	add.s64 	%rd22, %rd50, -160;
	wmma.load.a.sync.aligned.row.m16n16k16.global.f16 	{%r65, %r66, %r67, %r68, %r69, %r70, %r71, %r72}, [%rd22], %r16;
	add.s64 	%rd23, %rd51, -163840;
	wmma.load.b.sync.aligned.row.m16n16k16.global.f16 	{%r73, %r74, %r75, %r76, %r77, %r78, %r79, %r80}, [%rd23], %r16;
	wmma.mma.sync.aligned.row.row.m16n16k16.f32.f32 {%f42, %f43, %f44, %f45, %f46, %f47, %f48, %f49}, {%r65, %r66, %r67, %r68, %r69, %r70, %r71, %r72}, {%r73, %r74, %r75, %r76, %r77, %r78, %r79, %r80}, {%f34, %f35, %f36, %f37, %f38, %f39, %f40, %f41};
	add.s64 	%rd24, %rd50, -128;
	wmma.load.a.sync.aligned.row.m16n16k16.global.f16 	{%r81, %r82, %r83, %r84, %r85, %r86, %r87, %r88}, [%rd24], %r16;
	add.s64 	%rd25, %rd51, -131072;
	wmma.load.b.sync.aligned.row.m16n16k16.global.f16 	{%r89, %r90, %r91, %r92, %r93, %r94, %r95, %r96}, [%rd25], %r16;
	wmma.mma.sync.aligned.row.row.m16n16k16.f32.f32 {%f50, %f51, %f52, %f53, %f54, %f55, %f56, %f57}, {%r81, %r82, %r83, %r84, %r85, %r86, %r87, %r88}, {%r89, %r90, %r91, %r92, %r93, %r94, %r95, %r96}, {%f42, %f43, %f44, %f45, %f46, %f47, %f48, %f49};
	add.s64 	%rd26, %rd50, -96;
	wmma.load.a.sync.aligned.row.m16n16k16.global.f16 	{%r97, %r98, %r99, %r100, %r101, %r102, %r103, %r104}, [%rd26], %r16;
	add.s64 	%rd27, %rd51, -98304;
	wmma.load.b.sync.aligned.row.m16n16k16.global.f16 	{%r105, %r106, %r107, %r108, %r109, %r110, %r111, %r112}, [%rd27], %r16;
	wmma.mma.sync.aligned.row.row.m16n16k16.f32.f32 {%f58, %f59, %f60, %f61, %f62, %f63, %f64, %f65}, {%r97, %r98, %r99, %r100, %r101, %r102, %r103, %r104}, {%r105, %r106, %r107, %r108, %r109, %r110, %r111, %r112}, {%f50, %f51, %f52, %f53, %f54, %f55, %f56, %f57};
	add.s64 	%rd28, %rd50, -64;
	wmma.load.a.sync.aligned.row.m16n16k16.global.f16 	{%r113, %r114, %r115, %r116, %r117, %r118, %r119, %r120}, [%rd28], %r16;
	add.s64 	%rd29, %rd51, -65536;
	wmma.load.b.sync.aligned.row.m16n16k16.global.f16 	{%r121, %r122, %r123, %r124, %r125, %r126, %r127, %r128}, [%rd29], %r16;
	wmma.mma.sync.aligned.row.row.m16n16k16.f32.f32 {%f66, %f67, %f68, %f69, %f70, %f71, %f72, %f73}, {%r113, %r114, %r115, %r116, %r117, %r118, %r119, %r120}, {%r121, %r122, %r123, %r124, %r125, %r126, %r127, %r128}, {%f58, %f59, %f60, %f61, %f62, %f63, %f64, %f65};
	add.s64 	%rd30, %rd50, -32;
	wmma.load.a.sync.aligned.row.m16n16k16.global.f16 	{%r129, %r130, %r131, %r132, %r133, %r134, %r135, %r136}, [%rd30], %r16;
	add.s64 	%rd31, %rd51, -32768;
	wmma.load.b.sync.aligned.row.m16n16k16.global.f16 	{%r137, %r138, %r139, %r140, %r141, %r142, %r143, %r144}, [%rd31], %r16;
	wmma.mma.sync.aligned.row.row.m16n16k16.f32.f32 {%f74, %f75, %f76, %f77, %f78, %f79, %f80, %f81}, {%r129, %r130, %r131, %r132, %r133, %r134, %r135, %r136}, {%r137, %r138, %r139, %r140, %r141, %r142, %r143, %r144}, {%f66, %f67, %f68, %f69, %f70, %f71, %f72, %f73};
	wmma.load.a.sync.aligned.row.m16n16k16.global.f16 	{%r145, %r146, %r147, %r148, %r149, %r150, %r151, %r152}, [%rd50], %r16;
	wmma.load.b.sync.aligned.row.m16n16k16.global.f16 	{%r153, %r154, %r155, %r156, %r157, %r158, %r159, %r160}, [%rd51], %r16;
	wmma.mma.sync.aligned.row.row.m16n16k16.f32.f32 {%f82, %f83, %f84, %f85, %f86, %f87, %f88, %f89}, {%r145, %r146, %r147, %r148, %r149, %r150, %r151, %r152}, {%r153, %r154, %r155, %r156, %r157, %r158, %r159, %r160}, {%f74, %f75, %f76, %f77, %f78, %f79, %f80, %f81};
	add.s64 	%rd32, %rd50, 32;
	wmma.load.a.sync.aligned.row.m16n16k16.global.f16 	{%r161, %r162, %r163, %r164, %r165, %r166, %r167, %r168}, [%rd32], %r16;
	add.s64 	%rd33, %rd51, 32768;
	wmma.load.b.sync.aligned.row.m16n16k16.global.f16 	{%r169, %r170, %r171, %r172, %r173, %r174, %r175, %r176}, [%rd33], %r16;
	wmma.mma.sync.aligned.row.row.m16n16k16.f32.f32 {%f90, %f91, %f92, %f93, %f94, %f95, %f96, %f97}, {%r161, %r162, %r163, %r164, %r165, %r166, %r167, %r168}, {%r169, %r170, %r171, %r172, %r173, %r174, %r175, %r176}, {%f82, %f83, %f84, %f85, %f86, %f87, %f88, %f89};
	add.s64 	%rd34, %rd50, 64;
	wmma.load.a.sync.aligned.row.m16n16k16.global.f16 	{%r177, %r178, %r179, %r180, %r181, %r182, %r183, %r184}, [%rd34], %r16;
	add.s64 	%rd35, %rd51, 65536;
	wmma.load.b.sync.aligned.row.m16n16k16.global.f16 	{%r185, %r186, %r187, %r188, %r189, %r190, %r191, %r192}, [%rd35], %r16;
	wmma.mma.sync.aligned.row.row.m16n16k16.f32.f32 {%f98, %f99, %f100, %f101, %f102, %f103, %f104, %f105}, {%r177, %r178, %r179, %r180, %r181, %r182, %r183, %r184}, {%r185, %r186, %r187, %r188, %r189, %r190, %r191, %r192}, {%f90, %f91, %f92, %f93, %f94, %f95, %f96, %f97};
	add.s64 	%rd36, %rd50, 96;
	wmma.load.a.sync.aligned.row.m16n16k16.global.f16 	{%r193, %r194, %r195, %r196, %r197, %r198, %r199, %r200}, [%rd36], %r16;
	add.s64 	%rd37, %rd51, 98304;
	wmma.load.b.sync.aligned.row.m16n16k16.global.f16 	{%r201, %r202, %r203, %r204, %r205, %r206, %r207, %r208}, [%rd37], %r16;
	wmma.mma.sync.aligned.row.row.m16n16k16.f32.f32 {%f106, %f107, %f108, %f109, %f110, %f111, %f112, %f113}, {%r193, %r194, %r195, %r196, %r197, %r198, %r199, %r200}, {%r201, %r202, %r203, %r204, %r205, %r206, %r207, %r208}, {%f98, %f99, %f100, %f101, %f102, %f103, %f104, %f105};
	add.s64 	%rd38, %rd50, 128;
	wmma.load.a.sync.aligned.row.m16n16k16.global.f16 	{%r209, %r210, %r211, %r212, %r213, %r214, %r215, %r216}, [%rd38], %r16;
	add.s64 	%rd39, %rd51, 131072;
	wmma.load.b.sync.aligned.row.m16n16k16.global.f16 	{%r217, %r218, %r219, %r220, %r221, %r222, %r223, %r224}, [%rd39], %r16;
	wmma.mma.sync.aligned.row.row.m16n16k16.f32.f32 {%f114, %f115, %f116, %f117, %f118, %f119, %f120, %f121}, {%r209, %r210, %r211, %r212, %r213, %r214, %r215, %r216}, {%r217, %r218, %r219, %r220, %r221, %r222, %r223, %r224}, {%f106, %f107, %f108, %f109, %f110, %f111, %f112, %f113};
	add.s64 	%rd40, %rd50, 160;
	wmma.load.a.sync.aligned.row.m16n16k16.global.f16 	{%r225, %r226, %r227, %r228, %r229, %r230, %r231, %r232}, [%rd40], %r16;
	add.s64 	%rd41, %rd51, 163840;
	wmma.load.b.sync.aligned.row.m16n16k16.global.f16 	{%r233, %r234, %r235, %r236, %r237, %r238, %r239, %r240}, [%rd41], %r16;
	wmma.mma.sync.aligned.row.row.m16n16k16.f32.f32 {%f122, %f123, %f124, %f125, %f126, %f127, %f128, %f129}, {%r225, %r226, %r227, %r228, %r229, %r230, %r231, %r232}, {%r233, %r234, %r235, %r236, %r237, %r238, %r239, %r240}, {%f114, %f115, %f116, %f117, %f118, %f119, %f120, %f121};
	add.s64 	%rd42, %rd50, 192;
	wmma.load.a.sync.aligned.row.m16n16k16.global.f16 	{%r241, %r242, %r243, %r244, %r245, %r246, %r247, %r248}, [%rd42], %r16;
	add.s64 	%rd43, %rd51, 196608;
	wmma.load.b.sync.aligned.row.m16n16k16.global.f16 	{%r249, %r250, %r251, %r252, %r253, %r254, %r255, %r256}, [%rd43], %r16;
	wmma.mma.sync.aligned.row.row.m16n16k16.f32.f32 {%f130, %f131, %f132, %f133, %f134, %f135, %f136, %f137}, {%r241, %r242, %r243, %r244, %r245, %r246, %r247, %r248}, {%r249, %r250, %r251, %r252, %r253, %r254, %r255, %r256}, {%f122, %f123, %f124, %f125, %f126, %f127, %f128, %f129};
	add.s64 	%rd44, %rd50, 224;
	wmma.load.a.sync.aligned.row.m16n16k16.global.f16 	{%r257, %r258, %r259, %r260, %r261, %r262, %r263, %r264}, [%rd44], %r16;
	add.s64 	%rd45, %rd51, 229376;
	wmma.load.b.sync.aligned.row.m16n16k16.global.f16 	{%r265, %r266, %r267, %r268, %r269, %r270, %r271, %r272}, [%rd45], %r16;
	wmma.mma.sync.aligned.row.row.m16n16k16.f32.f32 {%f145, %f144, %f143, %f142, %f141, %f140, %f139, %f138}, {%r257, %r258, %r259, %r260, %r261, %r262, %r263, %r264}, {%r265, %r266, %r267, %r268, %r269, %r270, %r271, %r272}, {%f130, %f131, %f132, %f133, %f134, %f135, %f136, %f137};
	add.s32 	%r4, %r276, 256;
	add.s64 	%rd51, %rd51, 524288;
	add.s64 	%rd50, %rd50, 512;
	setp.lt.u32 	%p1, %r276, 768;
	mov.u32 	%r276, %r4;
	@%p1 bra 	$L__BB1_1;
	ld.param.u64 	%rd49, [_Z17hgemm_tensor_corePK6__halfS1_Pf_param_2];
	cvta.to.global.u64 	%rd46, %rd49;
	and.b32  	%r273, %r2, 2147467264;
	add.s32 	%r274, %r273, %r1;
	mul.wide.u32 	%rd47, %r274, 4;
	add.s64 	%rd48, %rd46, %rd47;
	mov.b32 	%r275, 1024;
	wmma.store.d.sync.aligned.row.m16n16k16.global.f32 	[%rd48], {%f145, %f144, %f143, %f142, %f141, %f140, %f139, %f138}, %r275;
	ret;

}


// ===== COMPILED SASS (sm_100) =====

	.target	sm_100

	.elftype	@"ET_EXEC"


//--------------------- .note.nv.tkinfo           --------------------------
	.section	.note.nv.tkinfo,"",@"SHT_NOTE"
	.sectionflags	@"SHF_NOTE_NV_TKINFO"
	.tkinfo
        /*0018*/ 	.word	0x00000002
        /*0030*/ 	.string	""
        /*0030*/ 	.string	"ptxas"
        /*0030*/ 	.string	"Cuda compilation tools, release 13.0, V13.0.88"
        /*0030*/ 	.string	"Build cuda_13.0.r13.0/compiler.36424714_0"
        /*0030*/ 	.string	"-arch sm_100 -m 64 "



//--------------------- .note.nv.cuinfo           --------------------------
	.section	.note.nv.cuinfo,"",@"SHT_NOTE"
	.sectionflags	@"SHF_NOTE_NV_CUINFO"
        /*0018*/ 	.short	0x0002
        /*001a*/ 	.short	0x0064
        /*001c*/ 	.short	0x0082
	.zero		2


//--------------------- .nv.info                  --------------------------
	.section	.nv.info,"",@"SHT_CUDA_INFO"
	.align	4


	//----- nvinfo : EIATTR_REGCOUNT
	.align		4
        /*0000*/ 	.byte	0x04, 0x2f
        /*0002*/ 	.short	(.L_1 - .L_0)
	.align		4
.L_0:
        /*0004*/ 	.word	index@(_Z12hgemm_normalPK6__halfS1_Pf)
        /*0008*/ 	.word	0x00000020


	//----- nvinfo : EIATTR_FRAME_SIZE
	.align		4
.L_1:
        /*000c*/ 	.byte	0x04, 0x11
        /*000e*/ 	.short	(.L_3 - .L_2)
	.align		4
.L_2:
        /*0010*/ 	.word	index@(_Z12hgemm_normalPK6__halfS1_Pf)
        /*0014*/ 	.word	0x00000000


	//----- nvinfo : EIATTR_REGCOUNT
	.align		4
.L_3:
        /*0018*/ 	.byte	0x04, 0x2f
        /*001a*/ 	.short	(.L_5 - .L_4)
	.align		4
.L_4:
        /*001c*/ 	.word	index@(_Z17hgemm_tensor_corePK6__halfS1_Pf)
        /*0020*/ 	.word	0x00000020


	//----- nvinfo : EIATTR_FRAME_SIZE
	.align		4
.L_5:
        /*0024*/ 	.byte	0x04, 0x11
        /*0026*/ 	.short	(.L_7 - .L_6)
	.align		4
.L_6:
        /*0028*/ 	.word	index@(_Z17hgemm_tensor_corePK6__halfS1_Pf)
        /*002c*/ 	.word	0x00000000


	//----- nvinfo : EIATTR_MIN_STACK_SIZE
	.align		4
.L_7:
        /*0030*/ 	.byte	0x04, 0x12
        /*0032*/ 	.short	(.L_9 - .L_8)
	.align		4
.L_8:
        /*0034*/ 	.word	index@(_Z17hgemm_tensor_corePK6__halfS1_Pf)
        /*0038*/ 	.word	0x00000000


	//----- nvinfo : EIATTR_MIN_STACK_SIZE
	.align		4
.L_9:
        /*003c*/ 	.byte	0x04, 0x12
        /*003e*/ 	.short	(.L_11 - .L_10)
	.align		4
.L_10:
        /*0040*/ 	.word	index@(_Z12hgemm_normalPK6__halfS1_Pf)
        /*0044*/ 	.word	0x00000000
.L_11:


//--------------------- .nv.compat                --------------------------
	.section	.nv.compat,"",@"SHT_CUDA_COMPAT_INFO"
	.align	4
        /*0000*/ 	.byte	0x02, 0x09, 0x00, 0x00, 0x02, 0x02, 0x01, 0x00, 0x02, 0x05, 0x05, 0x00, 0x03, 0x07, 0x01, 0x01
        /*0010*/ 	.byte	0x02, 0x03, 0x00, 0x00, 0x02, 0x06, 0x01, 0x00, 0x04, 0x0b, 0x08, 0x00, 0x09, 0x00, 0x00, 0x00
        /*0020*/ 	.byte	0x00, 0x00, 0x00, 0x00


//--------------------- .nv.info._Z17hgemm_tensor_corePK6__halfS1_Pf --------------------------
	.section	.nv.info._Z17hgemm_tensor_corePK6__halfS1_Pf,"",@"SHT_CUDA_INFO"
	.sectionflags	@""
	.align	4


	//----- nvinfo : EIATTR_CUDA_API_VERSION
	.align		4
        /*0000*/ 	.byte	0x04, 0x37
        /*0002*/ 	.short	(.L_13 - .L_12)
.L_12:
        /*0004*/ 	.word	0x00000082


	//----- nvinfo : EIATTR_KPARAM_INFO
	.align		4
.L_13:
        /*0008*/ 	.byte	0x04, 0x17
        /*000a*/ 	.short	(.L_15 - .L_14)
.L_14:
        /*000c*/ 	.word	0x00000000
        /*0010*/ 	.short	0x0002
        /*0012*/ 	.short	0x0010
        /*0014*/ 	.byte	0x00, 0xf5, 0x21, 0x00


	//----- nvinfo : EIATTR_KPARAM_INFO
	.align		4
.L_15:
        /*0018*/ 	.byte	0x04, 0x17
        /*001a*/ 	.short	(.L_17 - .L_16)
.L_16:
        /*001c*/ 	.word	0x00000000
        /*0020*/ 	.short	0x0001
        /*0022*/ 	.short	0x0008
        /*0024*/ 	.byte	0x00, 0xf5, 0x21, 0x00


	//----- nvinfo : EIATTR_KPARAM_INFO
	.align		4
.L_17:
        /*0028*/ 	.byte	0x04, 0x17
        /*002a*/ 	.short	(.L_19 - .L_18)
.L_18:
        /*002c*/ 	.word	0x00000000
        /*0030*/ 	.short	0x0000
        /*0032*/ 	.short	0x0000
        /*0034*/ 	.byte	0x00, 0xf5, 0x21, 0x00


	//----- nvinfo : EIATTR_SPARSE_MMA_MASK
	.align		4
.L_19:
        /*0038*/ 	.byte	0x03, 0x50
        /*003a*/ 	.short	0x0000


	//----- nvinfo : EIATTR_WMMA_USED
	.align		4
        /*003c*/ 	.byte	0x01, 0x2b
	.zero		2


	//----- nvinfo : EIATTR_MAXREG_COUNT
	.align		4
        /*0040*/ 	.byte	0x03, 0x1b
        /*0042*/ 	.short	0x00ff


	//----- nvinfo : EIATTR_MERCURY_ISA_VERSION
	.align		4
        /*0044*/ 	.byte	0x03, 0x5f
        /*0046*/ 	.short	0x0101


	//----- nvinfo : EIATTR_VRC_CTA_INIT_COUNT
	.align		4
        /*0048*/ 	.byte	0x02, 0x4a
	.zero		1
	.zero		1


	//----- nvinfo : EIATTR_EXIT_INSTR_OFFSETS
	.align		4
        /*004c*/ 	.byte	0x04, 0x1c
        /*004e*/ 	.short	(.L_21 - .L_20)


	//   ....[0]....
.L_20:
        /*0050*/ 	.word	0x00001160


	//----- nvinfo : EIATTR_CBANK_PARAM_SIZE
	.align		4
.L_21:
        /*0054*/ 	.byte	0x03, 0x19
        /*0056*/ 	.short	0x0018


	//----- nvinfo : EIATTR_PARAM_CBANK
	.align		4
        /*0058*/ 	.byte	0x04, 0x0a
        /*005a*/ 	.short	(.L_23 - .L_22)
	.align		4
.L_22:
        /*005c*/ 	.word	index@(.nv.constant0._Z17hgemm_tensor_corePK6__halfS1_Pf)
        /*0060*/ 	.short	0x0380
        /*0062*/ 	.short	0x0018


	//----- nvinfo : EIATTR_SW_WAR
	.align		4
.L_23:
        /*0064*/ 	.byte	0x04, 0x36
        /*0066*/ 	.short	(.L_25 - .L_24)
.L_24:
        /*0068*/ 	.word	0x00000008
.L_25:


//--------------------- .nv.info._Z12hgemm_normalPK6__halfS1_Pf --------------------------
	.section	.nv.info._Z12hgemm_normalPK6__halfS1_Pf,"",@"SHT_CUDA_INFO"
	.sectionflags	@""
	.align	4


	//----- nvinfo : EIATTR_CUDA_API_VERSION
	.align		4
        /*0000*/ 	.byte	0x04, 0x37
        /*0002*/ 	.short	(.L_27 - .L_26)
.L_26:
        /*0004*/ 	.word	0x00000082


	//----- nvinfo : EIATTR_KPARAM_INFO
	.align		4
.L_27:
        /*0008*/ 	.byte	0x04, 0x17
        /*000a*/ 	.short	(.L_29 - .L_28)
.L_28:
        /*000c*/ 	.word	0x00000000
        /*0010*/ 	.short	0x0002
        /*0012*/ 	.short	0x0010
        /*0014*/ 	.byte	0x00, 0xf5, 0x21, 0x00


	//----- nvinfo : EIATTR_KPARAM_INFO
	.align		4
.L_29:
        /*0018*/ 	.byte	0x04, 0x17
        /*001a*/ 	.short	(.L_31 - .L_30)
.L_30:
        /*001c*/ 	.word	0x00000000
        /*0020*/ 	.short	0x0001
        /*0022*/ 	.short	0x0008
        /*0024*/ 	.byte	0x00, 0xf5, 0x21, 0x00


	//----- nvinfo : EIATTR_KPARAM_INFO
	.align		4
.L_31:
        /*0028*/ 	.byte	0x04, 0x17
        /*002a*/ 	.short	(.L_33 - .L_32)
.L_32:
        /*002c*/ 	.word	0x00000000
        /*0030*/ 	.short	0x0000
        /*0032*/ 	.short	0x0000
        /*0034*/ 	.byte	0x00, 0xf5, 0x21, 0x00


	//----- nvinfo : EIATTR_SPARSE_MMA_MASK
	.align		4
.L_33:
        /*0038*/ 	.byte	0x03, 0x50
        /*003a*/ 	.short	0x0000


	//----- nvinfo : EIATTR_MAXREG_COUNT
	.align		4
        /*003c*/ 	.byte	0x03, 0x1b
        /*003e*/ 	.short	0x00ff


	//----- nvinfo : EIATTR_MERCURY_ISA_VERSION
	.align		4
        /*0040*/ 	.byte	0x03, 0x5f
        /*0042*/ 	.short	0x0101


	//----- nvinfo : EIATTR_VRC_CTA_INIT_COUNT
	.align		4
        /*0044*/ 	.byte	0x02, 0x4a
	.zero		1
	.zero		1


	//----- nvinfo : EIATTR_EXIT_INSTR_OFFSETS
	.align		4
        /*0048*/ 	.byte	0x04, 0x1c
        /*004a*/ 	.short	(.L_35 - .L_34)


	//   ....[0]....
.L_34:
        /*004c*/ 	.word	0x000000b0


	//   ....[1]....
        /*0050*/ 	.word	0x00000750


	//----- nvinfo : EIATTR_CBANK_PARAM_SIZE
	.align		4
.L_35:
        /*0054*/ 	.byte	0x03, 0x19
        /*0056*/ 	.short	0x0018


	//----- nvinfo : EIATTR_PARAM_CBANK
	.align		4
        /*0058*/ 	.byte	0x04, 0x0a
        /*005a*/ 	.short	(.L_37 - .L_36)
	.align		4
.L_36:
        /*005c*/ 	.word	index@(.nv.constant0._Z12hgemm_normalPK6__halfS1_Pf)
        /*0060*/ 	.short	0x0380
        /*0062*/ 	.short	0x0018


	//----- nvinfo : EIATTR_SW_WAR
	.align		4
.L_37:
        /*0064*/ 	.byte	0x04, 0x36
        /*0066*/ 	.short	(.L_39 - .L_38)
.L_38:
        /*0068*/ 	.word	0x00000008
.L_39:


//--------------------- .nv.callgraph             --------------------------
	.section	.nv.callgraph,"",@"SHT_CUDA_CALLGRAPH"
	.align	4
	.sectionentsize	8
	.align		4
        /*0000*/ 	.word	0x00000000
	.align		4
        /*0004*/ 	.word	0xffffffff
	.align		4
        /*0008*/ 	.word	0x00000000
	.align		4
        /*000c*/ 	.word	0xfffffffe
	.align		4
        /*0010*/ 	.word	0x00000000
	.align		4
        /*0014*/ 	.word	0xfffffffd
	.align		4
        /*0018*/ 	.word	0x00000000
	.align		4
        /*001c*/ 	.word	0xfffffffc


//--------------------- .text._Z17hgemm_tensor_corePK6__halfS1_Pf --------------------------
	.section	.text._Z17hgemm_tensor_corePK6__halfS1_Pf,"ax",@progbits
	.align	128
        .global         _Z17hgemm_tensor_corePK6__halfS1_Pf
        .type           _Z17hgemm_tensor_corePK6__halfS1_Pf,@function
        .size           _Z17hgemm_tensor_corePK6__halfS1_Pf,(.L_x_4 - _Z17hgemm_tensor_corePK6__halfS1_Pf)
        .other          _Z17hgemm_tensor_corePK6__halfS1_Pf,@"STO_CUDA_ENTRY STV_DEFAULT"
_Z17hgemm_tensor_corePK6__halfS1_Pf:
.text._Z17hgemm_tensor_corePK6__halfS1_Pf:
[----:B------:R-:W-:Y:S01]  /*0000*/  LDC R1, c[0x0][0x37c] ;  /* 0x0000df00ff017b82 */ /* 0x000fe20000000800 */
[----:B------:R-:W0:Y:S07]  /*0010*/  S2R R0, SR_TID.X ;  /* 0x0000000000007919 */ /* 0x000e2e0000002100 */
[----:B------:R-:W0:Y:S01]  /*0020*/  S2UR UR4, SR_CTAID.X ;  /* 0x00000000000479c3 */ /* 0x000e220000002500 */
[----:B------:R-:W-:Y:S02]  /*0030*/  CS2R R10, SRZ ;  /* 0x00000000000a7805 */ /* 0x000fe4000001ff00 */
[----:B------:R-:W-:Y:S01]  /*0040*/  CS2R R8, SRZ ;  /* 0x0000000000087805 */ /* 0x000fe2000001ff00 */
[----:B------:R-:W1:Y:S01]  /*0050*/  S2R R7, SR_TID.Y ;  /* 0x0000000000077919 */ /* 0x000e620000002200 */
[----:B------:R-:W2:Y:S03]  /*0060*/  LDCU.64 UR6, c[0x0][0x358] ;  /* 0x00006b00ff0677ac */ /* 0x000ea60008000a00 */
[----:B------:R-:W0:Y:S08]  /*0070*/  LDC R17, c[0x0][0x360] ;  /* 0x0000d800ff117b82 */ /* 0x000e300000000800 */
[----:B------:R-:W1:Y:S08]  /*0080*/  S2UR UR5, SR_CTAID.Y ;  /* 0x00000000000579c3 */ /* 0x000e700000002600 */
[----:B------:R-:W1:Y:S08]  /*0090*/  LDC R20, c[0x0][0x364] ;  /* 0x0000d900ff147b82 */ /* 0x000e700000000800 */
[----:B------:R-:W3:Y:S01]  /*00a0*/  LDC.64 R2, c[0x0][0x388] ;  /* 0x0000e200ff027b82 */ /* 0x000ee20000000a00 */
[----:B0-----:R-:W-:Y:S01]  /*00b0*/  IMAD R17, R17, UR4, R0 ;  /* 0x0000000411117c24 */ /* 0x001fe2000f8e0200 */
[----:B------:R-:W-:-:S04]  /*00c0*/  UMOV UR4, URZ ;  /* 0x000000ff00047c82 */ /* 0x000fc80008000000 */
[----:B------:R-:W-:Y:S01]  /*00d0*/  SHF.R.U32.HI R0, RZ, 0x5, R17 ;  /* 0x00000005ff007819 */ /* 0x000fe20000011611 */
[----:B------:R-:W-:Y:S01]  /*00e0*/  IMAD.SHL.U32 R17, R17, 0x200, RZ ;  /* 0x0000020011117824 */ /* 0x000fe200078e00ff */
[----:B------:R-:W0:Y:S01]  /*00f0*/  LDC.64 R4, c[0x0][0x380] ;  /* 0x0000e000ff047b82 */ /* 0x000e220000000a00 */
[----:B-1----:R-:W-:Y:S01]  /*0100*/  IMAD R20, R20, UR5, R7 ;  /* 0x0000000514147c24 */ /* 0x002fe2000f8e0207 */
[----:B------:R-:W-:-:S03]  /*0110*/  LOP3.LUT R7, R0, 0x1ffff, RZ, 0xc0, !PT ;  /* 0x0001ffff00077812 */ /* 0x000fc600078ec0ff */
[----:B---3--:R-:W-:-:S03]  /*0120*/  IMAD.WIDE.U32 R2, R20, 0x20, R2 ;  /* 0x0000002014027825 */ /* 0x008fc600078e0002 */
[----:B------:R-:W-:Y:S01]  /*0130*/  IADD3 R0, P0, PT, R2, 0x40000, RZ ;  /* 0x0004000002007810 */ /* 0x000fe20007f1e0ff */
[----:B0-----:R-:W-:Y:S01]  /*0140*/  IMAD.WIDE.U32 R4, R7, 0x8000, R4 ;  /* 0x0000800007047825 */ /* 0x001fe200078e0004 */
[----:B------:R-:W-:-:S03]  /*0150*/  CS2R R6, SRZ ;  /* 0x0000000000067805 */ /* 0x000fc6000001ff00 */
[----:B------:R-:W-:Y:S01]  /*0160*/  IMAD.X R2, RZ, RZ, R3, P0 ;  /* 0x000000ffff027224 */ /* 0x000fe200000e0603 */
[----:B------:R-:W-:-:S05]  /*0170*/  IADD3 R16, P1, PT, R4, 0x100, RZ ;  /* 0x0000010004107810 */ /* 0x000fca0007f3e0ff */
[----:B------:R-:W-:Y:S01]  /*0180*/  IMAD.X R3, RZ, RZ, R5, P1 ;  /* 0x000000ffff037224 */ /* 0x000fe200008e0605 */
[----:B--2---:R-:W-:-:S07]  /*0190*/  CS2R R4, SRZ ;  /* 0x0000000000047805 */ /* 0x004fce000001ff00 */
.L_x_0:
[----:B------:R-:W0:Y:S01]  /*01a0*/  S2R R13, SR_LANEID ;  /* 0x00000000000d7919 */ /* 0x000e220000000000 */
[----:B------:R-:W-:Y:S01]  /*01b0*/  IMAD.MOV.U32 R25, RZ, RZ, RZ ;  /* 0x000000ffff197224 */ /* 0x000fe200078e00ff */
[----:B0-----:R-:W-:Y:S02]  /*01c0*/  LOP3.LUT R24, R13, 0x3, RZ, 0xc0, !PT ;  /* 0x000000030d187812 */ /* 0x001fe400078ec0ff */
[----:B------:R-:W-:-:S05]  /*01d0*/  SHF.R.U32.HI R13, RZ, 0x2, R13 ;  /* 0x00000002ff0d7819 */ /* 0x000fca000001160d */
[----:B------:R-:W-:-:S03]  /*01e0*/  IMAD.WIDE.U32 R24, R13, 0x200, R24 ;  /* 0x000002000d187825 */ /* 0x000fc600078e0018 */
[----:B------:R-:W-:-:S04]  /*01f0*/  LEA R28, P0, R24, R0, 0x2 ;  /* 0x00000000181c7211 */ /* 0x000fc800078010ff */
[----:B------:R-:W-:-:S05]  /*0200*/  LEA.HI.X R29, R24, R2, R25, 0x2, P0 ;  /* 0x00000002181d7211 */ /* 0x000fca00000f1419 */
[----:B------:R-:W2:Y:S04]  /*0210*/  LDG.E R23, desc[UR6][R28.64+-0x40000] ;  /* 0xfc0000061c177981 */ /* 0x000ea8000c1e1900 */
[----:B------:R-:W3:Y:S01]  /*0220*/  LDG.E R19, desc[UR6][R28.64+-0x3c000] ;  /* 0xfc4000061c137981 */ /* 0x000ee2000c1e1900 */
[----:B------:R-:W-:-:S03]  /*0230*/  LEA R26, P0, R24, R16, 0x2 ;  /* 0x00000010181a7211 */ /* 0x000fc600078010ff */
[----:B------:R-:W4:Y:S01]  /*0240*/  LDG.E R21, desc[UR6][R28.64+-0x3fff0] ;  /* 0xfc0010061c157981 */ /* 0x000f22000c1e1900 */
[----:B------:R-:W-:-:S03]  /*0250*/  LEA.HI.X R27, R24, R3, R25, 0x2, P0 ;  /* 0x00000003181b7211 */ /* 0x000fc600000f1419 */
[----:B------:R-:W5:Y:S04]  /*0260*/  LDG.E R22, desc[UR6][R28.64+-0x3bff0] ;  /* 0xfc4010061c167981 */ /* 0x000f68000c1e1900 */
[----:B------:R-:W4:Y:S04]  /*0270*/  LDG.E R12, desc[UR6][R26.64+-0x100] ;  /* 0xffff00061a0c7981 */ /* 0x000f28000c1e1900 */
[----:B------:R-:W4:Y:S04]  /*0280*/  LDG.E R13, desc[UR6][R26.64+0x3f00] ;  /* 0x003f00061a0d7981 */ /* 0x000f28000c1e1900 */
[----:B------:R-:W4:Y:S04]  /*0290*/  LDG.E R14, desc[UR6][R26.64+-0xf0] ;  /* 0xffff10061a0e7981 */ /* 0x000f28000c1e1900 */
[----:B------:R-:W4:Y:S04]  /*02a0*/  LDG.E R15, desc[UR6][R26.64+0x3f10] ;  /* 0x003f10061a0f7981 */ /* 0x000f28000c1e1900 */
[----:B--2---:R0:W-:Y:S04]  /*02b0*/  MOVM.16.MT88 R18, R23 ;  /* 0x000000001712723a */ /* 0x0041e80000000000 */
[----:B---3--:R-:W4:Y:S04]  /*02c0*/  MOVM.16.MT88 R19, R19 ;  /* 0x000000001313723a */ /* 0x008f280000000000 */
[----:B0-----:R-:W2:Y:S01]  /*02d0*/  LDG.E R23, desc[UR6][R28.64+-0x33ff0] ;  /* 0xfcc010061c177981 */ /* 0x001ea2000c1e1900 */
[C---:B----4-:R-:W-:Y:S03]  /*02e0*/  HMMA.16816.F32 R4, R12.reuse, R18, R4 ;  /* 0x000000120c04723c */ /* 0x050fe60000001804 */
[----:B------:R0:W-:Y:S04]  /*02f0*/  MOVM.16.MT88 R18, R21 ;  /* 0x000000001512723a */ /* 0x0001e80000000000 */
[----:B-----5:R1:W3:Y:S04]  /*0300*/  MOVM.16.MT88 R19, R22 ;  /* 0x000000001613723a */ /* 0x0202e80000000000 */
[----:B0-----:R-:W4:Y:S04]  /*0310*/  LDG.E R21, desc[UR6][R28.64+-0x37ff0] ;  /* 0xfc8010061c157981 */ /* 0x001f28000c1e1900 */
[----:B-1----:R-:W5:Y:S01]  /*0320*/  LDG.E R22, desc[UR6][R28.64+-0x34000] ;  /* 0xfcc000061c167981 */ /* 0x002f62000c1e1900 */
[----:B---3--:R-:W-:Y:S03]  /*0330*/  HMMA.16816.F32 R8, R12, R18, R8 ;  /* 0x000000120c08723c */ /* 0x008fe60000001808 */
[----:B------:R-:W3:Y:S04]  /*0340*/  LDG.E R18, desc[UR6][R28.64+-0x38000] ;  /* 0xfc8000061c127981 */ /* 0x000ee8000c1e1900 */
[----:B------:R-:W2:Y:S04]  /*0350*/  LDG.E R12, desc[UR6][R26.64+-0xe0] ;  /* 0xffff20061a0c7981 */ /* 0x000ea8000c1e1900 */
[----:B------:R-:W2:Y:S04]  /*0360*/  LDG.E R13, desc[UR6][R26.64+0x3f20] ;  /* 0x003f20061a0d7981 */ /* 0x000ea8000c1e1900 */
[----:B------:R-:W2:Y:S04]  /*0370*/  LDG.E R14, desc[UR6][R26.64+-0xd0] ;  /* 0xffff30061a0e7981 */ /* 0x000ea8000c1e1900 */
[----:B------:R-:W2:Y:S04]  /*0380*/  LDG.E R15, desc[UR6][R26.64+0x3f30] ;  /* 0x003f30061a0f7981 */ /* 0x000ea8000c1e1900 */
[----:B-----5:R0:W-:Y:S04]  /*0390*/  MOVM.16.MT88 R19, R22 ;  /* 0x000000001613723a */ /* 0x0201e80000000000 */
[----:B0-----:R-:W5:Y:S04]  /*03a0*/  LDG.E R22, desc[UR6][R28.64+-0x2bff0] ;  /* 0xfd4010061c167981 */ /* 0x001f68000c1e1900 */
[----:B---3--:R-:W2:Y:S02]  /*03b0*/  MOVM.16.MT88 R18, R18 ;  /* 0x000000001212723a */ /* 0x008ea40000000000 */
[C---:B--2---:R-:W-:Y:S02]  /*03c0*/  HMMA.16816.F32 R4, R12.reuse, R18, R4 ;  /* 0x000000120c04723c */ /* 0x044fe40000001804 */
[----:B----4-:R0:W-:Y:S04]  /*03d0*/  MOVM.16.MT88 R18, R21 ;  /* 0x000000001512723a */ /* 0x0101e80000000000 */
[----:B------:R1:W2:Y:S04]  /*03e0*/  MOVM.16.MT88 R19, R23 ;  /* 0x000000001713723a */ /* 0x0002a80000000000 */
[----:B0-----:R-:W3:Y:S04]  /*03f0*/  LDG.E R21, desc[UR6][R28.64+-0x2fff0] ;  /* 0xfd0010061c157981 */ /* 0x001ee8000c1e1900 */
[----:B-1----:R-:W4:Y:S01]  /*0400*/  LDG.E R23, desc[UR6][R28.64+-0x30000] ;  /* 0xfd0000061c177981 */ /* 0x002f22000c1e1900 */
[----:B--2---:R-:W-:Y:S03]  /*0410*/  HMMA.16816.F32 R8, R12, R18, R8 ;  /* 0x000000120c08723c */ /* 0x004fe60000001808 */
[----:B------:R-:W2:Y:S04]  /*0420*/  LDG.E R19, desc[UR6][R28.64+-0x2c000] ;  /* 0xfd4000061c137981 */ /* 0x000ea8000c1e1900 */
[----:B------:R-:W5:Y:S04]  /*0430*/  LDG.E R12, desc[UR6][R26.64+-0xc0] ;  /* 0xffff40061a0c7981 */ /* 0x000f68000c1e1900 */
[----:B------:R-:W5:Y:S04]  /*0440*/  LDG.E R13, desc[UR6][R26.64+0x3f40] ;  /* 0x003f40061a0d7981 */ /* 0x000f68000c1e1900 */
[----:B------:R-:W5:Y:S04]  /*0450*/  LDG.E R14, desc[UR6][R26.64+-0xb0] ;  /* 0xffff50061a0e7981 */ /* 0x000f68000c1e1900 */
[----:B------:R-:W5:Y:S04]  /*0460*/  LDG.E R15, desc[UR6][R26.64+0x3f50] ;  /* 0x003f50061a0f7981 */ /* 0x000f68000c1e1900 */
[----:B----4-:R0:W-:Y:S04]  /*0470*/  MOVM.16.MT88 R18, R23 ;  /* 0x000000001712723a */ /* 0x0101e80000000000 */
[----:B0-----:R-:W4:Y:S04]  /*0480*/  LDG.E R23, desc[UR6][R28.64+-0x23ff0] ;  /* 0xfdc010061c177981 */ /* 0x001f28000c1e1900 */
[----:B--2---:R-:W5:Y:S02]  /*0490*/  MOVM.16.MT88 R19, R19 ;  /* 0x000000001313723a */ /* 0x004f640000000000 */
[C---:B-----5:R-:W-:Y:S02]  /*04a0*/  HMMA.16816.F32 R4, R12.reuse, R18, R4 ;  /* 0x000000120c04723c */ /* 0x060fe40000001804 */
[----:B---3--:R0:W-:Y:S04]  /*04b0*/  MOVM.16.MT88 R18, R21 ;  /* 0x000000001512723a */ /* 0x0081e80000000000 */
[----:B------:R1:W2:Y:S04]  /*04c0*/  MOVM.16.MT88 R19, R22 ;  /* 0x000000001613723a */ /* 0x0002a80000000000 */
[----:B0-----:R-:W3:Y:S04]  /*04d0*/  LDG.E R21, desc[UR6][R28.64+-0x27ff0] ;  /* 0xfd8010061c157981 */ /* 0x001ee8000c1e1900 */
[----:B-1----:R-:W5:Y:S01]  /*04e0*/  LDG.E R22, desc[UR6][R28.64+-0x24000] ;  /* 0xfdc000061c167981 */ /* 0x002f62000c1e1900 */
[----:B--2---:R-:W-:Y:S03]  /*04f0*/  HMMA.16816.F32 R8, R12, R18, R8 ;  /* 0x000000120c08723c */ /* 0x004fe60000001808 */
[----:B------:R-:W2:Y:S04]  /*0500*/  LDG.E R18, desc[UR6][R28.64+-0x28000] ;  /* 0xfd8000061c127981 */ /* 0x000ea8000c1e1900 */
[----:B------:R-:W4:Y:S04]  /*0510*/  LDG.E R12, desc[UR6][R26.64+-0xa0] ;  /* 0xffff60061a0c7981 */ /* 0x000f28000c1e1900 */
[----:B------:R-:W4:Y:S04]  /*0520*/  LDG.E R13, desc[UR6][R26.64+0x3f60] ;  /* 0x003f60061a0d7981 */ /* 0x000f28000c1e1900 */
[----:B------:R-:W4:Y:S04]  /*0530*/  LDG.E R14, desc[UR6][R26.64+-0x90] ;  /* 0xffff70061a0e7981 */ /* 0x000f28000c1e1900 */
[----:B------:R-:W4:Y:S04]  /*0540*/  LDG.E R15, desc[UR6][R26.64+0x3f70] ;  /* 0x003f70061a0f7981 */ /* 0x000f28000c1e1900 */
[----:B-----5:R0:W-:Y:S04]  /*0550*/  MOVM.16.MT88 R19, R22 ;  /* 0x000000001613723a */ /* 0x0201e80000000000 */
[----:B0-----:R-:W5:Y:S04]  /*0560*/  LDG.E R22, desc[UR6][R28.64+-0x1bff0] ;  /* 0xfe4010061c167981 */ /* 0x001f68000c1e1900 */
[----:B--2---:R-:W4:Y:S02]  /*0570*/  MOVM.16.MT88 R18, R18 ;  /* 0x000000001212723a */ /* 0x004f240000000000 */
[C---:B----4-:R-:W-:Y:S02]  /*0580*/  HMMA.16816.F32 R4, R12.reuse, R18, R4 ;  /* 0x000000120c04723c */ /* 0x050fe40000001804 */
[----:B---3--:R0:W-:Y:S04]  /*0590*/  MOVM.16.MT88 R18, R21 ;  /* 0x000000001512723a */ /* 0x0081e80000000000 */
        /* <DEDUP_REMOVED lines=153> */
[----:B------:R0:W-:Y:S04]  /*0f30*/  MOVM.16.MT88 R18, R22 ;  /* 0x000000001612723a */ /* 0x0001e80000000000 */
[----:B---3--:R-:W1:Y:S04]  /*0f40*/  MOVM.16.MT88 R19, R21 ;  /* 0x000000001513723a */ /* 0x008e680000000000 */
[----:B0-----:R-:W2:Y:S01]  /*0f50*/  LDG.E R22, desc[UR6][R28.64+0x38000] ;  /* 0x038000061c167981 */ /* 0x001ea2000c1e1900 */
[----:B-1----:R-:W-:Y:S03]  /*0f60*/  HMMA.16816.F32 R8, R12, R18, R8 ;  /* 0x000000120c08723c */ /* 0x002fe60000001808 */
[----:B------:R-:W3:Y:S04]  /*0f70*/  LDG.E R18, desc[UR6][R28.64+0x38010] ;  /* 0x038010061c127981 */ /* 0x000ee8000c1e1900 */
[----:B------:R-:W5:Y:S04]  /*0f80*/  LDG.E R19, desc[UR6][R28.64+0x3c010] ;  /* 0x03c010061c137981 */ /* 0x000f68000c1e1900 */
[----:B------:R-:W5:Y:S04]  /*0f90*/  LDG.E R12, desc[UR6][R26.64+0xe0] ;  /* 0x0000e0061a0c7981 */ /* 0x000f68000c1e1900 */
[----:B------:R-:W5:Y:S04]  /*0fa0*/  LDG.E R13, desc[UR6][R26.64+0x40e0] ;  /* 0x0040e0061a0d7981 */ /* 0x000f68000c1e1900 */
[----:B------:R-:W5:Y:S04]  /*0fb0*/  LDG.E R14, desc[UR6][R26.64+0xf0] ;  /* 0x0000f0061a0e7981 */ /* 0x000f68000c1e1900 */
[----:B------:R-:W5:Y:S01]  /*0fc0*/  LDG.E R15, desc[UR6][R26.64+0x40f0] ;  /* 0x0040f0061a0f7981 */ /* 0x000f62000c1e1900 */
[----:B------:R-:W-:Y:S01]  /*0fd0*/  UISETP.GE.U32.AND UP0, UPT, UR4, 0x300, UPT ;  /* 0x000003000400788c */ /* 0x000fe2000bf06070 */
[----:B------:R-:W-:Y:S01]  /*0fe0*/  IADD3 R16, P1, PT, R16, 0x200, RZ ;  /* 0x0000020010107810 */ /* 0x000fe20007f3e0ff */
[----:B------:R-:W-:Y:S01]  /*0ff0*/  UIADD3 UR5, UPT, UPT, UR4, 0x100, URZ ;  /* 0x0000010004057890 */ /* 0x000fe2000fffe0ff */
[----:B------:R-:W-:-:S03]  /*1000*/  IADD3 R0, P0, PT, R0, 0x80000, RZ ;  /* 0x0008000000007810 */ /* 0x000fc60007f1e0ff */
[----:B------:R-:W-:Y:S02]  /*1010*/  IMAD.X R3, RZ, RZ, R3, P1 ;  /* 0x000000ffff037224 */ /* 0x000fe400008e0603 */
[----:B------:R-:W-:Y:S01]  /*1020*/  IMAD.X R2, RZ, RZ, R2, P0 ;  /* 0x000000ffff027224 */ /* 0x000fe200000e0602 */
[----:B------:R-:W-:Y:S01]  /*1030*/  UMOV UR4, UR5 ;  /* 0x0000000500047c82 */ /* 0x000fe20008000000 */
[----:B----4-:R-:W-:Y:S04]  /*1040*/  MOVM.16.MT88 R23, R23 ;  /* 0x000000001717723a */ /* 0x010fe80000000000 */
[----:B--2---:R-:W0:Y:S04]  /*1050*/  MOVM.16.MT88 R22, R22 ;  /* 0x000000001616723a */ /* 0x004e280000000000 */
[----:B---3--:R-:W-:Y:S04]  /*1060*/  MOVM.16.MT88 R18, R18 ;  /* 0x000000001212723a */ /* 0x008fe80000000000 */
[----:B-----5:R-:W1:Y:S01]  /*1070*/  MOVM.16.MT88 R19, R19 ;  /* 0x000000001313723a */ /* 0x020e620000000000 */
[C---:B0-----:R-:W-:Y:S08]  /*1080*/  HMMA.16816.F32 R4, R12.reuse, R22, R4 ;  /* 0x000000160c04723c */ /* 0x041ff00000001804 */
[----:B-1----:R-:W-:Y:S01]  /*1090*/  HMMA.16816.F32 R8, R12, R18, R8 ;  /* 0x000000120c08723c */ /* 0x002fe20000001808 */
[----:B------:R-:W-:-:S04]  /*10a0*/  NOP ;  /* 0x0000000000007918 */ /* 0x000fc80000000000 */
[----:B------:R-:W-:-:S15]  /*10b0*/  BRA.U !UP0, `(.L_x_0) ;  /* 0xfffffff108387547 */ /* 0x000fde000b83ffff */
[----:B------:R-:W0:Y:S01]  /*10c0*/  LDC.64 R2, c[0x0][0x390] ;  /* 0x0000e400ff027b82 */ /* 0x000e220000000a00 */
[----:B------:R-:W-:-:S05]  /*10d0*/  LOP3.LUT R17, R17, 0x7fffc000, RZ, 0xc0, !PT ;  /* 0x7fffc00011117812 */ /* 0x000fca00078ec0ff */
[----:B------:R-:W-:-:S04]  /*10e0*/  IMAD R17, R20, 0x10, R17 ;  /* 0x0000001014117824 */ /* 0x000fc800078e0211 */
[----:B0-----:R-:W-:-:S03]  /*10f0*/  IMAD.WIDE.U32 R2, R17, 0x4, R2 ;  /* 0x0000000411027825 */ /* 0x001fc600078e0002 */
[----:B------:R-:W-:-:S04]  /*1100*/  LEA R2, P0, R24, R2, 0x3 ;  /* 0x0000000218027211 */ /* 0x000fc800078018ff */
[----:B------:R-:W-:-:S05]  /*1110*/  LEA.HI.X R3, R24, R3, R25, 0x3, P0 ;  /* 0x0000000318037211 */ /* 0x000fca00000f1c19 */
[----:B------:R-:W-:Y:S04]  /*1120*/  STG.E.64 desc[UR6][R2.64], R4 ;  /* 0x0000000402007986 */ /* 0x000fe8000c101b06 */
[----:B------:R-:W-:Y:S04]  /*1130*/  STG.E.64 desc[UR6][R2.64+0x8000], R6 ;  /* 0x0080000602007986 */ /* 0x000fe8000c101b06 */
[----:B------:R-:W-:Y:S04]  /*1140*/  STG.E.64 desc[UR6][R2.64+0x20], R8 ;  /* 0x0000200802007986 */ /* 0x000fe8000c101b06 */
[----:B------:R-:W-:Y:S01]  /*1150*/  STG.E.64 desc[UR6][R2.64+0x8020], R10 ;  /* 0x0080200a02007986 */ /* 0x000fe2000c101b06 */
[----:B------:R-:W-:Y:S05]  /*1160*/  EXIT ;  /* 0x000000000000794d */ /* 0x000fea0003800000 */
.L_x_1:
[----:B------:R-:W-:-:S00]  /*1170*/  BRA `(.L_x_1) ;  /* 0xfffffffc00fc7947 */ /* 0x000fc0000383ffff */
[----:B------:R-:W-:-:S00]  /*1180*/  NOP ;  /* 0x0000000000007918 */ /* 0x000fc00000000000 */
[----:B------:R-:W-:-:S00]  /*1190*/  NOP ;  /* 0x0000000000007918 */ /* 0x000fc00000000000 */
[----:B------:R-:W-:-:S00]  /*11a0*/  NOP ;  /* 0x0000000000007918 */ /* 0x000fc00000000000 */
[----:B------:R-:W-:-:S00]  /*11b0*/  NOP ;  /* 0x0000000000007918 */ /* 0x000fc00000000000 */
[----:B------:R-:W-:-:S00]  /*11c0*/  NOP ;  /* 0x0000000000007918 */ /* 0x000fc00000000000 */
[----:B------:R-:W-:-:S00]  /*11d0*/  NOP ;  /* 0x0000000000007918 */ /* 0x000fc00000000000 */
[----:B------:R-:W-:-:S00]  /*11e0*/  NOP ;  /* 0x0000000000007918 */ /* 0x000fc00000000000 */
[----:B------:R-:W-:-:S00]  /*11f0*/  NOP ;  /* 0x0000000000007918 */ /* 0x000fc00000000000 */
.L_x_4:


//--------------------- .text._Z12hgemm_normalPK6__halfS1_Pf --------------------------
	.section	.text._Z12hgemm_normalPK6__halfS1_Pf,"ax",@progbits
	.align	128
        .global         _Z12hgemm_normalPK6__halfS1_Pf
        .type           _Z12hgemm_normalPK6__halfS1_Pf,@function
        .size           _Z12hgemm_normalPK6__halfS1_Pf,(.L_x_5 - _Z12hgemm_normalPK6__halfS1_Pf)
        .other          _Z12hgemm_normalPK6__halfS1_Pf,@"STO_CUDA_ENTRY STV_DEFAULT"
_Z12hgemm_normalPK6__halfS1_Pf:
.text._Z12hgemm_normalPK6__halfS1_Pf:
[----:B------:R-:W-:Y:S01]  /*0000*/  LDC R1, c[0x0][0x37c] ;  /* 0x0000df00ff017b82 */ /* 0x000fe20000000800 */
[----:B------:R-:W0:Y:S07]  /*0010*/  S2R R3, SR_TID.X ;  /* 0x0000000000037919 */ /* 0x000e2e0000002100 */
[----:B------:R-:W1:Y:S01]  /*0020*/  LDC R7, c[0x0][0x364] ;  /* 0x0000d900ff077b82 */ /* 0x000e620000000800 */
[----:B------:R-:W1:Y:S07]  /*0030*/  S2R R2, SR_TID.Y ;  /* 0x0000000000027919 */ /* 0x000e6e0000002200 */
[----:B------:R-:W0:Y:S08]  /*0040*/  S2UR UR5, SR_CTAID.X ;  /* 0x00000000000579c3 */ /* 0x000e300000002500 */
[----:B------:R-:W0:Y:S08]  /*0050*/  LDC R0, c[0x0][0x360] ;  /* 0x0000d800ff007b82 */ /* 0x000e300000000800 */
[----:B------:R-:W1:Y:S01]  /*0060*/  S2UR UR4, SR_CTAID.Y ;  /* 0x00000000000479c3 */ /* 0x000e620000002600 */
[----:B0-----:R-:W-:-:S05]  /*0070*/  IMAD R0, R0, UR5, R3 ;  /* 0x0000000500007c24 */ /* 0x001fca000f8e0203 */
[----:B------:R-:W-:Y:S01]  /*0080*/  ISETP.GT.AND P0, PT, R0, 0x3ff, PT ;  /* 0x000003ff0000780c */ /* 0x000fe20003f04270 */
[----:B-1----:R-:W-:-:S05]  /*0090*/  IMAD R7, R7, UR4, R2 ;  /* 0x0000000407077c24 */ /* 0x002fca000f8e0202 */
[----:B------:R-:W-:-:S13]  /*00a0*/  ISETP.GT.U32.OR P0, PT, R7, 0x3ff, P0 ;  /* 0x000003ff0700780c */ /* 0x000fda0000704470 */
[----:B------:R-:W-:Y:S05]  /*00b0*/  @P0 EXIT ;  /* 0x000000000000094d */ /* 0x000fea0003800000 */
[----:B------:R-:W0:Y:S01]  /*00c0*/  LDC.64 R2, c[0x0][0x380] ;  /* 0x0000e000ff027b82 */ /* 0x000e220000000a00 */
[----:B------:R-:W1:Y:S01]  /*00d0*/  LDCU.64 UR6, c[0x0][0x388] ;  /* 0x00007100ff0677ac */ /* 0x000e620008000a00 */
[----:B------:R-:W-:Y:S01]  /*00e0*/  SHF.L.U32 R7, R7, 0xa, RZ ;  /* 0x0000000a07077819 */ /* 0x000fe200000006ff */
[----:B------:R-:W-:Y:S01]  /*00f0*/  HFMA2 R10, -RZ, RZ, 0, 0 ;  /* 0x00000000ff0a7431 */ /* 0x000fe200000001ff */
[----:B------:R-:W-:Y:S01]  /*0100*/  MOV R8, R0 ;  /* 0x0000000000087202 */ /* 0x000fe20000000f00 */
[----:B------:R-:W2:Y:S01]  /*0110*/  LDCU.64 UR8, c[0x0][0x358] ;  /* 0x00006b00ff0877ac */ /* 0x000ea20008000a00 */
[----:B------:R-:W-:Y:S01]  /*0120*/  UMOV UR4, URZ ;  /* 0x000000ff00047c82 */ /* 0x000fe20008000000 */
[----:B-1----:R-:W-:-:S04]  /*0130*/  UIADD3 UR5, UP0, UPT, UR6, 0x4000, URZ ;  /* 0x0000400006057890 */ /* 0x002fc8000ff1e0ff */
[----:B------:R-:W-:Y:S01]  /*0140*/  UIADD3.X UR6, UPT, UPT, URZ, UR7, URZ, UP0, !UPT ;  /* 0x00000007ff067290 */ /* 0x000fe200087fe4ff */
[----:B0-----:R-:W-:-:S03]  /*0150*/  IMAD.WIDE.U32 R2, R7, 0x2, R2 ;  /* 0x0000000207027825 */ /* 0x001fc600078e0002 */
[----:B------:R-:W-:-:S04]  /*0160*/  IADD3 R2, P0, PT, R2, 0x10, RZ ;  /* 0x0000001002027810 */ /* 0x000fc80007f1e0ff */
[----:B--2---:R-:W-:-:S09]  /*0170*/  IADD3.X R3, PT, PT, RZ, R3, RZ, P0, !PT ;  /* 0x00000003ff037210 */ /* 0x004fd200007fe4ff */
.L_x_2:
[----:B------:R-:W-:Y:S01]  /*0180*/  MOV R4, UR5 ;  /* 0x0000000500047c02 */ /* 0x000fe20008000f00 */
[----:B------:R-:W2:Y:S01]  /*0190*/  LDG.E.U16 R6, desc[UR8][R2.64+-0x10] ;  /* 0xfffff00802067981 */ /* 0x000ea2000c1e1500 */
[----:B------:R-:W-:-:S03]  /*01a0*/  MOV R5, UR6 ;  /* 0x0000000600057c02 */ /* 0x000fc60008000f00 */
[----:B------:R-:W3:Y:S01]  /*01b0*/  LDG.E.U16 R14, desc[UR8][R2.64+-0xe] ;  /* 0xfffff208020e7981 */ /* 0x000ee2000c1e1500 */
[----:B------:R-:W-:-:S03]  /*01c0*/  IMAD.WIDE R4, R8, 0x2, R4 ;  /* 0x0000000208047825 */ /* 0x000fc600078e0204 */
[----:B------:R-:W4:Y:S04]  /*01d0*/  LDG.E.U16 R20, desc[UR8][R2.64+-0xc] ;  /* 0xfffff40802147981 */ /* 0x000f28000c1e1500 */
[----:B------:R-:W5:Y:S04]  /*01e0*/  LDG.E.U16 R9, desc[UR8][R4.64+-0x4000] ;  /* 0xffc0000804097981 */ /* 0x000f68000c1e1500 */
[----:B------:R-:W4:Y:S04]  /*01f0*/  LDG.E.U16 R19, desc[UR8][R4.64+-0x3800] ;  /* 0xffc8000804137981 */ /* 0x000f28000c1e1500 */
        /* <DEDUP_REMOVED lines=8> */
[----:B------:R-:W4:Y:S01]  /*0280*/  LDG.E.U16 R27, desc[UR8][R2.64+0xe] ;  /* 0x00000e08021b7981 */ /* 0x000f22000c1e1500 */
[----:B--2---:R-:W-:-:S03]  /*0290*/  HADD2.F32 R11, -RZ, R6.H0_H0 ;  /* 0x20000006ff0b7230 */ /* 0x004fc60000004100 */
[----:B------:R-:W2:Y:S01]  /*02a0*/  LDG.E.U16 R6, desc[UR8][R2.64+-0x4] ;  /* 0xfffffc0802067981 */ /* 0x000ea2000c1e1500 */
[----:B---3--:R-:W-:Y:S02]  /*02b0*/  HADD2.F32 R14, -RZ, R14.H0_H0 ;  /* 0x2000000eff0e7230 */ /* 0x008fe40000004100 */
[----:B-----5:R-:W-:Y:S02]  /*02c0*/  HADD2.F32 R13, -RZ, R9.H0_H0 ;  /* 0x20000009ff0d7230 */ /* 0x020fe40000004100 */
[----:B------:R-:W3:Y:S01]  /*02d0*/  LDG.E.U16 R9, desc[UR8][R4.64+-0x1000] ;  /* 0xfff0000804097981 */ /* 0x000ee2000c1e1500 */
[----:B----4-:R-:W-:Y:S02]  /*02e0*/  HADD2.F32 R19, -RZ, R19.H0_H0 ;  /* 0x20000013ff137230 */ /* 0x010fe40000004100 */
[----:B------:R-:W-:Y:S01]  /*02f0*/  FFMA R13, R11, R13, R10 ;  /* 0x0000000d0b0d7223 */ /* 0x000fe2000000000a */
[----:B------:R-:W-:Y:S01]  /*0300*/  HADD2.F32 R20, -RZ, R20.H0_H0 ;  /* 0x20000014ff147230 */ /* 0x000fe20000004100 */
[----:B------:R-:W4:Y:S01]  /*0310*/  LDG.E.U16 R10, desc[UR8][R2.64+-0x2] ;  /* 0xfffffe08020a7981 */ /* 0x000f22000c1e1500 */
[----:B------:R-:W-:-:S02]  /*0320*/  HADD2.F32 R12, -RZ, R12.H0_H0 ;  /* 0x2000000cff0c7230 */ /* 0x000fc40000004100 */
[----:B------:R-:W-:Y:S01]  /*0330*/  FFMA R19, R14, R19, R13 ;  /* 0x000000130e137223 */ /* 0x000fe2000000000d */
[----:B------:R-:W5:Y:S03]  /*0340*/  LDG.E.U16 R11, desc[UR8][R4.64+-0x800] ;  /* 0xfff80008040b7981 */ /* 0x000f66000c1e1500 */
[----:B------:R-:W-:Y:S01]  /*0350*/  FFMA R19, R20, R12, R19 ;  /* 0x0000000c14137223 */ /* 0x000fe20000000013 */
[----:B------:R-:W5:Y:S01]  /*0360*/  LDG.E.U16 R14, desc[UR8][R2.64] ;  /* 0x00000008020e7981 */ /* 0x000f62000c1e1500 */
[----:B------:R-:W-:-:S03]  /*0370*/  HADD2.F32 R20, -RZ, R15.H0_H0 ;  /* 0x2000000fff147230 */ /* 0x000fc60000004100 */
[----:B------:R-:W5:Y:S01]  /*0380*/  LDG.E.U16 R13, desc[UR8][R4.64] ;  /* 0x00000008040d7981 */ /* 0x000f62000c1e1500 */
[----:B------:R-:W-:-:S03]  /*0390*/  HADD2.F32 R21, -RZ, R16.H0_H0 ;  /* 0x20000010ff157230 */ /* 0x000fc60000004100 */
[----:B------:R-:W5:Y:S01]  /*03a0*/  LDG.E.U16 R12, desc[UR8][R2.64+0x2] ;  /* 0x00000208020c7981 */ /* 0x000f62000c1e1500 */
[----:B------:R-:W-:-:S03]  /*03b0*/  HADD2.F32 R24, -RZ, R17.H0_H0 ;  /* 0x20000011ff187230 */ /* 0x000fc60000004100 */
[----:B------:R-:W5:Y:S01]  /*03c0*/  LDG.E.U16 R15, desc[UR8][R4.64+0x800] ;  /* 0x00080008040f7981 */ /* 0x000f62000c1e1500 */
[----:B------:R-:W-:Y:S02]  /*03d0*/  HADD2.F32 R18, -RZ, R18.H0_H0 ;  /* 0x20000012ff127230 */ /* 0x000fe40000004100 */
[----:B------:R-:W-:Y:S01]  /*03e0*/  FFMA R19, R20, R21, R19 ;  /* 0x0000001514137223 */ /* 0x000fe20000000013 */
[----:B------:R-:W5:Y:S04]  /*03f0*/  LDG.E.U16 R16, desc[UR8][R2.64+0x4] ;  /* 0x0000040802107981 */ /* 0x000f68000c1e1500 */
[----:B------:R-:W5:Y:S01]  /*0400*/  LDG.E.U16 R17, desc[UR8][R4.64+0x1000] ;  /* 0x0010000804117981 */ /* 0x000f62000c1e1500 */
[----:B------:R-:W-:-:S03]  /*0410*/  FFMA R24, R24, R18, R19 ;  /* 0x0000001218187223 */ /* 0x000fc60000000013 */
[----:B------:R-:W5:Y:S04]  /*0420*/  LDG.E.U16 R21, desc[UR8][R2.64+0x6] ;  /* 0x0000060802157981 */ /* 0x000f68000c1e1500 */
[----:B------:R-:W5:Y:S01]  /*0430*/  LDG.E.U16 R20, desc[UR8][R4.64+0x1800] ;  /* 0x0018000804147981 */ /* 0x000f62000c1e1500 */
[----:B------:R-:W-:-:S03]  /*0440*/  HADD2.F32 R25, -RZ, R22.H0_H0 ;  /* 0x20000016ff197230 */ /* 0x000fc60000004100 */
[----:B------:R-:W5:Y:S01]  /*0450*/  LDG.E.U16 R19, desc[UR8][R2.64+0x8] ;  /* 0x0000080802137981 */ /* 0x000f62000c1e1500 */
[----:B------:R-:W-:-:S03]  /*0460*/  HADD2.F32 R26, -RZ, R23.H0_H0 ;  /* 0x20000017ff1a7230 */ /* 0x000fc60000004100 */
[----:B------:R-:W5:Y:S04]  /*0470*/  LDG.E.U16 R18, desc[UR8][R4.64+0x2000] ;  /* 0x0020000804127981 */ /* 0x000f68000c1e1500 */
[----:B------:R-:W5:Y:S04]  /*0480*/  LDG.E.U16 R22, desc[UR8][R2.64+0xa] ;  /* 0x00000a0802167981 */ /* 0x000f68000c1e1500 */
[----:B------:R-:W5:Y:S01]  /*0490*/  LDG.E.U16 R23, desc[UR8][R4.64+0x2800] ;  /* 0x0028000804177981 */ /* 0x000f62000c1e1500 */
[----:B------:R-:W-:-:S03]  /*04a0*/  FFMA R26, R25, R26, R24 ;  /* 0x0000001a191a7223 */ /* 0x000fc60000000018 */
[----:B------:R0:W5:Y:S04]  /*04b0*/  LDG.E.U16 R24, desc[UR8][R2.64+0xc] ;  /* 0x00000c0802187981 */ /* 0x000168000c1e1500 */
[----:B------:R1:W5:Y:S01]  /*04c0*/  LDG.E.U16 R25, desc[UR8][R4.64+0x3000] ;  /* 0x0030000804197981 */ /* 0x000362000c1e1500 */
[----:B------:R-:W-:-:S04]  /*04d0*/  UIADD3 UR4, UPT, UPT, UR4, 0x10, URZ ;  /* 0x0000001004047890 */ /* 0x000fc8000fffe0ff */
[----:B------:R-:W-:Y:S01]  /*04e0*/  UISETP.NE.AND UP0, UPT, UR4, 0x400, UPT ;  /* 0x000004000400788c */ /* 0x000fe2000bf05270 */
[----:B------:R-:W-:Y:S01]  /*04f0*/  HADD2.F32 R27, -RZ, R27.H0_H0 ;  /* 0x2000001bff1b7230 */ /* 0x000fe20000004100 */
[----:B0-----:R-:W-:Y:S01]  /*0500*/  IADD3 R2, P0, PT, R2, 0x20, RZ ;  /* 0x0000002002027810 */ /* 0x001fe20007f1e0ff */
[----:B------:R-:W-:Y:S01]  /*0510*/  HADD2.F32 R28, -RZ, R28.H0_H0 ;  /* 0x2000001cff1c7230 */ /* 0x000fe20000004100 */
[----:B------:R-:W-:Y:S02]  /*0520*/  IADD3 R8, PT, PT, R8, 0x4000, RZ ;  /* 0x0000400008087810 */ /* 0x000fe40007ffe0ff */
[----:B------:R-:W-:Y:S01]  /*0530*/  IADD3.X R3, PT, PT, RZ, R3, RZ, P0, !PT ;  /* 0x00000003ff037210 */ /* 0x000fe200007fe4ff */
[----:B--2---:R-:W-:Y:S02]  /*0540*/  HADD2.F32 R29, -RZ, R6.H0_H0 ;  /* 0x20000006ff1d7230 */ /* 0x004fe40000004100 */
[----:B---3--:R-:W-:Y:S02]  /*0550*/  HADD2.F32 R9, -RZ, R9.H0_H0 ;  /* 0x20000009ff097230 */ /* 0x008fe40000004100 */
[----:B----4-:R-:W-:-:S03]  /*0560*/  HADD2.F32 R10, -RZ, R10.H0_H0 ;  /* 0x2000000aff0a7230 */ /* 0x010fc60000004100 */
[----:B------:R-:W-:Y:S01]  /*0570*/  FFMA R9, R29, R9, R26 ;  /* 0x000000091d097223 */ /* 0x000fe2000000001a */
[----:B-----5:R-:W-:Y:S02]  /*0580*/  HADD2.F32 R11, -RZ, R11.H0_H0 ;  /* 0x2000000bff0b7230 */ /* 0x020fe40000004100 */
[----:B------:R-:W-:-:S03]  /*0590*/  HADD2.F32 R14, -RZ, R14.H0_H0 ;  /* 0x2000000eff0e7230 */ /* 0x000fc60000004100 */
[----:B------:R-:W-:Y:S01]  /*05a0*/  FFMA R9, R10, R11, R9 ;  /* 0x0000000b0a097223 */ /* 0x000fe20000000009 */
[----:B------:R-:W-:Y:S02]  /*05b0*/  HADD2.F32 R13, -RZ, R13.H0_H0 ;  /* 0x2000000dff0d7230 */ /* 0x000fe40000004100 */
[----:B------:R-:W-:-:S03]  /*05c0*/  HADD2.F32 R12, -RZ, R12.H0_H0 ;  /* 0x2000000cff0c7230 */ /* 0x000fc60000004100 */
[----:B------:R-:W-:Y:S01]  /*05d0*/  FFMA R9, R14, R13, R9 ;  /* 0x0000000d0e097223 */ /* 0x000fe20000000009 */
[----:B------:R-:W-:Y:S02]  /*05e0*/  HADD2.F32 R15, -RZ, R15.H0_H0 ;  /* 0x2000000fff0f7230 */ /* 0x000fe40000004100 */
[----:B------:R-:W-:-:S03]  /*05f0*/  HADD2.F32 R16, -RZ, R16.H0_H0 ;  /* 0x20000010ff107230 */ /* 0x000fc60000004100 */
[----:B------:R-:W-:Y:S01]  /*0600*/  FFMA R9, R12, R15, R9 ;  /* 0x0000000f0c097223 */ /* 0x000fe20000000009 */
[----:B------:R-:W-:Y:S02]  /*0610*/  HADD2.F32 R17, -RZ, R17.H0_H0 ;  /* 0x20000011ff117230 */ /* 0x000fe40000004100 */
[----:B-1----:R-:W-:-:S03]  /*0620*/  HADD2.F32 R4, -RZ, R21.H0_H0 ;  /* 0x20000015ff047230 */ /* 0x002fc60000004100 */
[----:B------:R-:W-:Y:S01]  /*0630*/  FFMA R9, R16, R17, R9 ;  /* 0x0000001110097223 */ /* 0x000fe20000000009 */
[----:B------:R-:W-:Y:S02]  /*0640*/  HADD2.F32 R20, -RZ, R20.H0_H0 ;  /* 0x20000014ff147230 */ /* 0x000fe40000004100 */
[----:B------:R-:W-:-:S03]  /*0650*/  HADD2.F32 R19, -RZ, R19.H0_H0 ;  /* 0x20000013ff137230 */ /* 0x000fc60000004100 */
[----:B------:R-:W-:Y:S01]  /*0660*/  FFMA R4, R4, R20, R9 ;  /* 0x0000001404047223 */ /* 0x000fe20000000009 */
[----:B------:R-:W-:Y:S02]  /*0670*/  HADD2.F32 R18, -RZ, R18.H0_H0 ;  /* 0x20000012ff127230 */ /* 0x000fe40000004100 */
[----:B------:R-:W-:-:S03]  /*0680*/  HADD2.F32 R5, -RZ, R22.H0_H0 ;  /* 0x20000016ff057230 */ /* 0x000fc60000004100 */
[----:B------:R-:W-:Y:S01]  /*0690*/  FFMA R4, R19, R18, R4 ;  /* 0x0000001213047223 */ /* 0x000fe20000000004 */
[----:B------:R-:W-:-:S05]  /*06a0*/  HADD2.F32 R23, -RZ, R23.H0_H0 ;  /* 0x20000017ff177230 */ /* 0x000fca0000004100 */
[----:B------:R-:W-:Y:S01]  /*06b0*/  FFMA R4, R5, R23, R4 ;  /* 0x0000001705047223 */ /* 0x000fe20000000004 */
[----:B------:R-:W-:Y:S02]  /*06c0*/  HADD2.F32 R5, -RZ, R24.H0_H0 ;  /* 0x20000018ff057230 */ /* 0x000fe40000004100 */
[----:B------:R-:W-:-:S05]  /*06d0*/  HADD2.F32 R25, -RZ, R25.H0_H0 ;  /* 0x20000019ff197230 */ /* 0x000fca0000004100 */
[----:B------:R-:W-:-:S04]  /*06e0*/  FFMA R4, R5, R25, R4 ;  /* 0x0000001905047223 */ /* 0x000fc80000000004 */
[----:B------:R-:W-:Y:S01]  /*06f0*/  FFMA R10, R27, R28, R4 ;  /* 0x0000001c1b0a7223 */ /* 0x000fe20000000004 */
[----:B------:R-:W-:Y:S06]  /*0700*/  BRA.U UP0, `(.L_x_2) ;  /* 0xfffffff9009c7547 */ /* 0x000fec000b83ffff */
[----:B------:R-:W0:Y:S01]  /*0710*/  LDC.64 R2, c[0x0][0x390] ;  /* 0x0000e400ff027b82 */ /* 0x000e220000000a00 */
[----:B------:R-:W-:-:S05]  /*0720*/  IADD3 R7, PT, PT, R0, R7, RZ ;  /* 0x0000000700077210 */ /* 0x000fca0007ffe0ff */
[----:B0-----:R-:W-:-:S05]  /*0730*/  IMAD.WIDE R2, R7, 0x4, R2 ;  /* 0x0000000407027825 */ /* 0x001fca00078e0202 */
[----:B------:R-:W-:Y:S01]  /*0740*/  STG.E desc[UR8][R2.64], R10 ;  /* 0x0000000a02007986 */ /* 0x000fe2000c101908 */
[----:B------:R-:W-:Y:S05]  /*0750*/  EXIT ;  /* 0x000000000000794d */ /* 0x000fea0003800000 */
.L_x_3:
        /* <DEDUP_REMOVED lines=10> */
.L_x_5:


//--------------------- .nv.shared.reserved.0     --------------------------
	.section	.nv.shared.reserved.0,"aw",@nobits
	.weak		__nv_reservedSMEM_offset_0_alias
	.size		__nv_reservedSMEM_offset_0_alias, 0, 64
	.other		__nv_reservedSMEM_offset_0_alias,@"STO_CUDA_RESERVED_SHARED STV_DEFAULT"
__nv_reservedSMEM_offset_0_alias:
	.zero		0
	.zero		64


//--------------------- .nv.constant0._Z17hgemm_tensor_corePK6__halfS1_Pf --------------------------
	.section	.nv.constant0._Z17hgemm_tensor_corePK6__halfS1_Pf,"a",@progbits
	.sectionflags	@""
	.align	4
.nv.constant0._Z17hgemm_tensor_corePK6__halfS1_Pf:
	.zero		920


//--------------------- .nv.constant0._Z12hgemm_normalPK6__halfS1_Pf --------------------------
	.section	.nv.constant0._Z12hgemm_normalPK6__halfS1_Pf,"a",@progbits
	.sectionflags	@""
	.align	4
.nv.constant0._Z12hgemm_normalPK6__halfS1_Pf:
	.zero		920


//--------------------- SYMBOLS --------------------------

	.type		.nv.reservedSmem.offset0,@object
	.size		.nv.reservedSmem.offset0,0x4
